//
// Generated by NVIDIA NVVM Compiler
//
// Compiler Build ID: CL-36424714
// Cuda compilation tools, release 13.0, V13.0.88
// Based on NVVM 20.0.0
//

.version 9.0
.target sm_100
.address_size 64

	// .globl	_Z13conv2d_kernelPKfS0_Pfiiii

.visible .entry _Z13conv2d_kernelPKfS0_Pfiiii(
	.param .u64 .ptr .align 1 _Z13conv2d_kernelPKfS0_Pfiiii_param_0,
	.param .u64 .ptr .align 1 _Z13conv2d_kernelPKfS0_Pfiiii_param_1,
	.param .u64 .ptr .align 1 _Z13conv2d_kernelPKfS0_Pfiiii_param_2,
	.param .u32 _Z13conv2d_kernelPKfS0_Pfiiii_param_3,
	.param .u32 _Z13conv2d_kernelPKfS0_Pfiiii_param_4,
	.param .u32 _Z13conv2d_kernelPKfS0_Pfiiii_param_5,
	.param .u32 _Z13conv2d_kernelPKfS0_Pfiiii_param_6
)
{
	.reg .pred 	%p<31>;
	.reg .b32 	%r<26>;
	.reg .b32 	%f<47>;
	.reg .b64 	%rd<28>;

	ld.param.u64 	%rd8, [_Z13conv2d_kernelPKfS0_Pfiiii_param_0];
	ld.param.u64 	%rd9, [_Z13conv2d_kernelPKfS0_Pfiiii_param_1];
	ld.param.u64 	%rd7, [_Z13conv2d_kernelPKfS0_Pfiiii_param_2];
	ld.param.u32 	%r10, [_Z13conv2d_kernelPKfS0_Pfiiii_param_3];
	ld.param.u32 	%r11, [_Z13conv2d_kernelPKfS0_Pfiiii_param_4];
	ld.param.u32 	%r12, [_Z13conv2d_kernelPKfS0_Pfiiii_param_5];
	ld.param.u32 	%r13, [_Z13conv2d_kernelPKfS0_Pfiiii_param_6];
	cvta.to.global.u64 	%rd1, %rd9;
	cvta.to.global.u64 	%rd2, %rd8;
	mov.u32 	%r15, %ctaid.x;
	mov.u32 	%r16, %ntid.x;
	mov.u32 	%r17, %tid.x;
	mad.lo.s32 	%r1, %r15, %r16, %r17;
	mov.u32 	%r18, %ctaid.y;
	mov.u32 	%r19, %ntid.y;
	mov.u32 	%r20, %tid.y;
	mad.lo.s32 	%r21, %r18, %r19, %r20;
	setp.ge.s32 	%p1, %r1, %r12;
	setp.ge.s32 	%p2, %r21, %r13;
	or.pred  	%p3, %p1, %p2;
	@%p3 bra 	$L__BB0_20;
	setp.ge.s32 	%p4, %r21, %r11;
	mul.lo.s32 	%r3, %r21, %r10;
	setp.ge.s32 	%p5, %r1, %r10;
	mov.f32 	%f39, 0f00000000;
	or.pred  	%p6, %p5, %p4;
	@%p6 bra 	$L__BB0_3;
	add.s32 	%r22, %r1, %r3;
	mul.wide.s32 	%rd10, %r22, 4;
	add.s64 	%rd11, %rd2, %rd10;
	ld.global.f32 	%f20, [%rd11];
	ld.global.f32 	%f21, [%rd1];
	fma.rn.f32 	%f39, %f20, %f21, 0f00000000;
$L__BB0_3:
	setp.ge.s32 	%p7, %r21, %r11;
	add.s32 	%r4, %r1, 1;
	setp.ge.s32 	%p8, %r4, %r10;
	cvt.s64.s32 	%rd12, %r3;
	cvt.s64.s32 	%rd3, %r1;
	add.s64 	%rd13, %rd3, %rd12;
	shl.b64 	%rd14, %rd13, 2;
	add.s64 	%rd4, %rd2, %rd14;
	or.pred  	%p9, %p8, %p7;
	@%p9 bra 	$L__BB0_5;
	ld.global.f32 	%f22, [%rd4+4];
	ld.global.f32 	%f23, [%rd1+4];
	fma.rn.f32 	%f39, %f22, %f23, %f39;
$L__BB0_5:
	setp.ge.s32 	%p10, %r21, %r11;
	add.s32 	%r5, %r1, 2;
	setp.ge.s32 	%p11, %r5, %r10;
	or.pred  	%p12, %p11, %p10;
	@%p12 bra 	$L__BB0_7;
	ld.global.f32 	%f24, [%rd4+8];
	ld.global.f32 	%f25, [%rd1+8];
	fma.rn.f32 	%f39, %f24, %f25, %f39;
$L__BB0_7:
	setp.ge.s32 	%p13, %r1, %r10;
	add.s32 	%r6, %r21, 1;
	setp.ge.s32 	%p14, %r6, %r11;
	add.s32 	%r7, %r3, %r10;
	or.pred  	%p15, %p13, %p14;
	@%p15 bra 	$L__BB0_9;
	add.s32 	%r23, %r1, %r7;
	mul.wide.s32 	%rd15, %r23, 4;
	add.s64 	%rd16, %rd2, %rd15;
	ld.global.f32 	%f26, [%rd16];
	ld.global.f32 	%f27, [%rd1+12];
	fma.rn.f32 	%f39, %f26, %f27, %f39;
$L__BB0_9:
	setp.ge.s32 	%p16, %r6, %r11;
	setp.ge.s32 	%p17, %r4, %r10;
	cvt.s64.s32 	%rd17, %r7;
	add.s64 	%rd18, %rd3, %rd17;
	shl.b64 	%rd19, %rd18, 2;
	add.s64 	%rd5, %rd2, %rd19;
	or.pred  	%p18, %p17, %p16;
	@%p18 bra 	$L__BB0_11;
	ld.global.f32 	%f28, [%rd5+4];
	ld.global.f32 	%f29, [%rd1+16];
	fma.rn.f32 	%f39, %f28, %f29, %f39;
$L__BB0_11:
	setp.ge.s32 	%p19, %r6, %r11;
	setp.ge.s32 	%p20, %r5, %r10;
	or.pred  	%p21, %p20, %p19;
	@%p21 bra 	$L__BB0_13;
	ld.global.f32 	%f30, [%rd5+8];
	ld.global.f32 	%f31, [%rd1+20];
	fma.rn.f32 	%f39, %f30, %f31, %f39;
$L__BB0_13:
	setp.ge.s32 	%p22, %r1, %r10;
	add.s32 	%r8, %r21, 2;
	setp.ge.s32 	%p23, %r8, %r11;
	add.s32 	%r9, %r7, %r10;
	or.pred  	%p24, %p22, %p23;
	@%p24 bra 	$L__BB0_15;
	add.s32 	%r24, %r1, %r9;
	mul.wide.s32 	%rd20, %r24, 4;
	add.s64 	%rd21, %rd2, %rd20;
	ld.global.f32 	%f32, [%rd21];
	ld.global.f32 	%f33, [%rd1+24];
	fma.rn.f32 	%f39, %f32, %f33, %f39;
$L__BB0_15:
	setp.ge.s32 	%p25, %r8, %r11;
	setp.ge.s32 	%p26, %r4, %r10;
	cvt.s64.s32 	%rd22, %r9;
	add.s64 	%rd23, %rd3, %rd22;
	shl.b64 	%rd24, %rd23, 2;
	add.s64 	%rd6, %rd2, %rd24;
	or.pred  	%p27, %p26, %p25;
	@%p27 bra 	$L__BB0_17;
	ld.global.f32 	%f34, [%rd6+4];
	ld.global.f32 	%f35, [%rd1+28];
	fma.rn.f32 	%f39, %f34, %f35, %f39;
$L__BB0_17:
	setp.ge.s32 	%p28, %r8, %r11;
	setp.ge.s32 	%p29, %r5, %r10;
	or.pred  	%p30, %p29, %p28;
	@%p30 bra 	$L__BB0_19;
	ld.global.f32 	%f36, [%rd6+8];
	ld.global.f32 	%f37, [%rd1+32];
	fma.rn.f32 	%f39, %f36, %f37, %f39;
$L__BB0_19:
	mad.lo.s32 	%r25, %r12, %r21, %r1;
	cvta.to.global.u64 	%rd25, %rd7;
	mul.wide.s32 	%rd26, %r25, 4;
	add.s64 	%rd27, %rd25, %rd26;
	st.global.f32 	[%rd27], %f39;
$L__BB0_20:
	ret;

}
	// .globl	_Z11relu_kernelPfi
.visible .entry _Z11relu_kernelPfi(
	.param .u64 .ptr .align 1 _Z11relu_kernelPfi_param_0,
	.param .u32 _Z11relu_kernelPfi_param_1
)
{
	.reg .pred 	%p<2>;
	.reg .b32 	%r<6>;
	.reg .b32 	%f<3>;
	.reg .b64 	%rd<5>;

	ld.param.u64 	%rd1, [_Z11relu_kernelPfi_param_0];
	ld.param.u32 	%r2, [_Z11relu_kernelPfi_param_1];
	mov.u32 	%r3, %ctaid.x;
	mov.u32 	%r4, %ntid.x;
	mov.u32 	%r5, %tid.x;
	mad.lo.s32 	%r1, %r3, %r4, %r5;
	setp.ge.s32 	%p1, %r1, %r2;
	@%p1 bra 	$L__BB1_2;
	cvta.to.global.u64 	%rd2, %rd1;
	mul.wide.s32 	%rd3, %r1, 4;
	add.s64 	%rd4, %rd2, %rd3;
	ld.global.f32 	%f1, [%rd4];
	max.f32 	%f2, %f1, 0f00000000;
	st.global.f32 	[%rd4], %f2;
$L__BB1_2:
	ret;

}
	// .globl	_Z15max_pool_kernelPKfPfiiii
.visible .entry _Z15max_pool_kernelPKfPfiiii(
	.param .u64 .ptr .align 1 _Z15max_pool_kernelPKfPfiiii_param_0,
	.param .u64 .ptr .align 1 _Z15max_pool_kernelPKfPfiiii_param_1,
	.param .u32 _Z15max_pool_kernelPKfPfiiii_param_2,
	.param .u32 _Z15max_pool_kernelPKfPfiiii_param_3,
	.param .u32 _Z15max_pool_kernelPKfPfiiii_param_4,
	.param .u32 _Z15max_pool_kernelPKfPfiiii_param_5
)
{
	.reg .pred 	%p<16>;
	.reg .b32 	%r<24>;
	.reg .b32 	%f<18>;
	.reg .b64 	%rd<21>;

	ld.param.u64 	%rd3, [_Z15max_pool_kernelPKfPfiiii_param_0];
	ld.param.u64 	%rd2, [_Z15max_pool_kernelPKfPfiiii_param_1];
	ld.param.u32 	%r9, [_Z15max_pool_kernelPKfPfiiii_param_2];
	ld.param.u32 	%r10, [_Z15max_pool_kernelPKfPfiiii_param_3];
	ld.param.u32 	%r11, [_Z15max_pool_kernelPKfPfiiii_param_4];
	ld.param.u32 	%r12, [_Z15max_pool_kernelPKfPfiiii_param_5];
	cvta.to.global.u64 	%rd1, %rd3;
	mov.u32 	%r14, %ctaid.x;
	mov.u32 	%r15, %ntid.x;
	mov.u32 	%r16, %tid.x;
	mad.lo.s32 	%r1, %r14, %r15, %r16;
	mov.u32 	%r17, %ctaid.y;
	mov.u32 	%r18, %ntid.y;
	mov.u32 	%r19, %tid.y;
	mad.lo.s32 	%r20, %r17, %r18, %r19;
	setp.ge.s32 	%p1, %r1, %r11;
	setp.ge.s32 	%p2, %r20, %r12;
	or.pred  	%p3, %p1, %p2;
	@%p3 bra 	$L__BB2_10;
	shl.b32 	%r3, %r1, 1;
	shl.b32 	%r4, %r20, 1;
	setp.ge.s32 	%p4, %r4, %r10;
	mul.lo.s32 	%r5, %r4, %r9;
	setp.ge.s32 	%p5, %r3, %r9;
	mov.f32 	%f15, 0fCE6E6B28;
	or.pred  	%p6, %p5, %p4;
	@%p6 bra 	$L__BB2_3;
	add.s32 	%r21, %r3, %r5;
	mul.wide.s32 	%rd4, %r21, 4;
	add.s64 	%rd5, %rd1, %rd4;
	ld.global.f32 	%f10, [%rd5];
	max.f32 	%f15, %f10, 0fCE6E6B28;
$L__BB2_3:
	setp.ge.s32 	%p7, %r4, %r10;
	add.s32 	%r6, %r3, 1;
	setp.ge.s32 	%p8, %r6, %r9;
	or.pred  	%p9, %p8, %p7;
	@%p9 bra 	$L__BB2_5;
	cvt.s64.s32 	%rd6, %r5;
	cvt.s64.s32 	%rd7, %r3;
	add.s64 	%rd8, %rd7, %rd6;
	shl.b64 	%rd9, %rd8, 2;
	add.s64 	%rd10, %rd1, %rd9;
	ld.global.f32 	%f11, [%rd10+4];
	max.f32 	%f15, %f15, %f11;
$L__BB2_5:
	setp.ge.s32 	%p10, %r3, %r9;
	add.s32 	%r7, %r4, 1;
	setp.ge.s32 	%p11, %r7, %r10;
	add.s32 	%r8, %r5, %r9;
	or.pred  	%p12, %p10, %p11;
	@%p12 bra 	$L__BB2_7;
	add.s32 	%r22, %r3, %r8;
	mul.wide.s32 	%rd11, %r22, 4;
	add.s64 	%rd12, %rd1, %rd11;
	ld.global.f32 	%f12, [%rd12];
	max.f32 	%f15, %f15, %f12;
$L__BB2_7:
	setp.ge.s32 	%p13, %r7, %r10;
	setp.ge.s32 	%p14, %r6, %r9;
	or.pred  	%p15, %p14, %p13;
	@%p15 bra 	$L__BB2_9;
	cvt.s64.s32 	%rd13, %r8;
	cvt.s64.s32 	%rd14, %r3;
	add.s64 	%rd15, %rd14, %rd13;
	shl.b64 	%rd16, %rd15, 2;
	add.s64 	%rd17, %rd1, %rd16;
	ld.global.f32 	%f13, [%rd17+4];
	max.f32 	%f15, %f15, %f13;
$L__BB2_9:
	mad.lo.s32 	%r23, %r11, %r20, %r1;
	cvta.to.global.u64 	%rd18, %rd2;
	mul.wide.s32 	%rd19, %r23, 4;
	add.s64 	%rd20, %rd18, %rd19;
	st.global.f32 	[%rd20], %f15;
$L__BB2_10:
	ret;

}


// ===== COMPILED SASS (sm_100) =====

	.target	sm_100

	.elftype	@"ET_EXEC"


//--------------------- .note.nv.tkinfo           --------------------------
	.section	.note.nv.tkinfo,"",@"SHT_NOTE"
	.sectionflags	@"SHF_NOTE_NV_TKINFO"
	.tkinfo
        /*0018*/ 	.word	0x00000002
        /*0030*/ 	.string	""
        /*0030*/ 	.string	"ptxas"
        /*0030*/ 	.string	"Cuda compilation tools, release 13.0, V13.0.88"
        /*0030*/ 	.string	"Build cuda_13.0.r13.0/compiler.36424714_0"
        /*0030*/ 	.string	"-arch sm_100 -m 64 "



//--------------------- .note.nv.cuinfo           --------------------------
	.section	.note.nv.cuinfo,"",@"SHT_NOTE"
	.sectionflags	@"SHF_NOTE_NV_CUINFO"
        /*0018*/ 	.short	0x0002
        /*001a*/ 	.short	0x0064
        /*001c*/ 	.short	0x0082
	.zero		2


//--------------------- .nv.info                  --------------------------
	.section	.nv.info,"",@"SHT_CUDA_INFO"
	.align	4


	//----- nvinfo : EIATTR_REGCOUNT
	.align		4
        /*0000*/ 	.byte	0x04, 0x2f
        /*0002*/ 	.short	(.L_1 - .L_0)
	.align		4
.L_0:
        /*0004*/ 	.word	index@(_Z13conv2d_kernelPKfS0_Pfiiii)
        /*0008*/ 	.word	0x00000020


	//----- nvinfo : EIATTR_FRAME_SIZE
	.align		4
.L_1:
        /*000c*/ 	.byte	0x04, 0x11
        /*000e*/ 	.short	(.L_3 - .L_2)
	.align		4
.L_2:
        /*0010*/ 	.word	index@(_Z13conv2d_kernelPKfS0_Pfiiii)
        /*0014*/ 	.word	0x00000000


	//----- nvinfo : EIATTR_REGCOUNT
	.align		4
.L_3:
        /*0018*/ 	.byte	0x04, 0x2f
        /*001a*/ 	.short	(.L_5 - .L_4)
	.align		4
.L_4:
        /*001c*/ 	.word	index@(_Z11relu_kernelPfi)
        /*0020*/ 	.word	0x00000008


	//----- nvinfo : EIATTR_FRAME_SIZE
	.align		4
.L_5:
        /*0024*/ 	.byte	0x04, 0x11
        /*0026*/ 	.short	(.L_7 - .L_6)
	.align		4
.L_6:
        /*0028*/ 	.word	index@(_Z11relu_kernelPfi)
        /*002c*/ 	.word	0x00000000


	//----- nvinfo : EIATTR_REGCOUNT
	.align		4
.L_7:
        /*0030*/ 	.byte	0x04, 0x2f
        /*0032*/ 	.short	(.L_9 - .L_8)
	.align		4
.L_8:
        /*0034*/ 	.word	index@(_Z15max_pool_kernelPKfPfiiii)
        /*0038*/ 	.word	0x00000014


	//----- nvinfo : EIATTR_FRAME_SIZE
	.align		4
.L_9:
        /*003c*/ 	.byte	0x04, 0x11
        /*003e*/ 	.short	(.L_11 - .L_10)
	.align		4
.L_10:
        /*0040*/ 	.word	index@(_Z15max_pool_kernelPKfPfiiii)
        /*0044*/ 	.word	0x00000000


	//----- nvinfo : EIATTR_MIN_STACK_SIZE
	.align		4
.L_11:
        /*0048*/ 	.byte	0x04, 0x12
        /*004a*/ 	.short	(.L_13 - .L_12)
	.align		4
.L_12:
        /*004c*/ 	.word	index@(_Z15max_pool_kernelPKfPfiiii)
        /*0050*/ 	.word	0x00000000


	//----- nvinfo : EIATTR_MIN_STACK_SIZE
	.align		4
.L_13:
        /*0054*/ 	.byte	0x04, 0x12
        /*0056*/ 	.short	(.L_15 - .L_14)
	.align		4
.L_14:
        /*0058*/ 	.word	index@(_Z11relu_kernelPfi)
        /*005c*/ 	.word	0x00000000


	//----- nvinfo : EIATTR_MIN_STACK_SIZE
	.align		4
.L_15:
        /*0060*/ 	.byte	0x04, 0x12
        /*0062*/ 	.short	(.L_17 - .L_16)
	.align		4
.L_16:
        /*0064*/ 	.word	index@(_Z13conv2d_kernelPKfS0_Pfiiii)
        /*0068*/ 	.word	0x00000000
.L_17:


//--------------------- .nv.compat                --------------------------
	.section	.nv.compat,"",@"SHT_CUDA_COMPAT_INFO"
	.align	4
        /*0000*/ 	.byte	0x02, 0x09, 0x00, 0x00, 0x02, 0x02, 0x01, 0x00, 0x02, 0x05, 0x05, 0x00, 0x03, 0x07, 0x01, 0x01
        /*0010*/ 	.byte	0x02, 0x03, 0x00, 0x00, 0x02, 0x06, 0x01, 0x00, 0x04, 0x0b, 0x08, 0x00, 0x09, 0x00, 0x00, 0x00
        /*0020*/ 	.byte	0x00, 0x00, 0x00, 0x00


//--------------------- .nv.info._Z15max_pool_kernelPKfPfiiii --------------------------
	.section	.nv.info._Z15max_pool_kernelPKfPfiiii,"",@"SHT_CUDA_INFO"
	.sectionflags	@""
	.align	4


	//----- nvinfo : EIATTR_CUDA_API_VERSION
	.align		4
        /*0000*/ 	.byte	0x04, 0x37
        /*0002*/ 	.short	(.L_19 - .L_18)
.L_18:
        /*0004*/ 	.word	0x00000082


	//----- nvinfo : EIATTR_KPARAM_INFO
	.align		4
.L_19:
        /*0008*/ 	.byte	0x04, 0x17
        /*000a*/ 	.short	(.L_21 - .L_20)
.L_20:
        /*000c*/ 	.word	0x00000000
        /*0010*/ 	.short	0x0005
        /*0012*/ 	.short	0x001c
        /*0014*/ 	.byte	0x00, 0xf0, 0x11, 0x00


	//----- nvinfo : EIATTR_KPARAM_INFO
	.align		4
.L_21:
        /*0018*/ 	.byte	0x04, 0x17
        /*001a*/ 	.short	(.L_23 - .L_22)
.L_22:
        /*001c*/ 	.word	0x00000000
        /*0020*/ 	.short	0x0004
        /*0022*/ 	.short	0x0018
        /*0024*/ 	.byte	0x00, 0xf0, 0x11, 0x00


	//----- nvinfo : EIATTR_KPARAM_INFO
	.align		4
.L_23:
        /*0028*/ 	.byte	0x04, 0x17
        /*002a*/ 	.short	(.L_25 - .L_24)
.L_24:
        /*002c*/ 	.word	0x00000000
        /*0030*/ 	.short	0x0003
        /*0032*/ 	.short	0x0014
        /*0034*/ 	.byte	0x00, 0xf0, 0x11, 0x00


	//----- nvinfo : EIATTR_KPARAM_INFO
	.align		4
.L_25:
        /*0038*/ 	.byte	0x04, 0x17
        /*003a*/ 	.short	(.L_27 - .L_26)
.L_26:
        /*003c*/ 	.word	0x00000000
        /*0040*/ 	.short	0x0002
        /*0042*/ 	.short	0x0010
        /*0044*/ 	.byte	0x00, 0xf0, 0x11, 0x00


	//----- nvinfo : EIATTR_KPARAM_INFO
	.align		4
.L_27:
        /*0048*/ 	.byte	0x04, 0x17
        /*004a*/ 	.short	(.L_29 - .L_28)
.L_28:
        /*004c*/ 	.word	0x00000000
        /*0050*/ 	.short	0x0001
        /*0052*/ 	.short	0x0008
        /*0054*/ 	.byte	0x00, 0xf5, 0x21, 0x00


	//----- nvinfo : EIATTR_KPARAM_INFO
	.align		4
.L_29:
        /*0058*/ 	.byte	0x04, 0x17
        /*005a*/ 	.short	(.L_31 - .L_30)
.L_30:
        /*005c*/ 	.word	0x00000000
        /*0060*/ 	.short	0x0000
        /*0062*/ 	.short	0x0000
        /*0064*/ 	.byte	0x00, 0xf5, 0x21, 0x00


	//----- nvinfo : EIATTR_SPARSE_MMA_MASK
	.align		4
.L_31:
        /*0068*/ 	.byte	0x03, 0x50
        /*006a*/ 	.short	0x0000


	//----- nvinfo : EIATTR_MAXREG_COUNT
	.align		4
        /*006c*/ 	.byte	0x03, 0x1b
        /*006e*/ 	.short	0x00ff


	//----- nvinfo : EIATTR_MERCURY_ISA_VERSION
	.align		4
        /*0070*/ 	.byte	0x03, 0x5f
        /*0072*/ 	.short	0x0101


	//----- nvinfo : EIATTR_VRC_CTA_INIT_COUNT
	.align		4
        /*0074*/ 	.byte	0x02, 0x4a
	.zero		1
	.zero		1


	//----- nvinfo : EIATTR_EXIT_INSTR_OFFSETS
	.align		4
        /*0078*/ 	.byte	0x04, 0x1c
        /*007a*/ 	.short	(.L_33 - .L_32)


	//   ....[0]....
.L_32:
        /*007c*/ 	.word	0x000000c0


	//   ....[1]....
        /*0080*/ 	.word	0x000003a0


	//----- nvinfo : EIATTR_CBANK_PARAM_SIZE
	.align		4
.L_33:
        /*0084*/ 	.byte	0x03, 0x19
        /*0086*/ 	.short	0x0020


	//----- nvinfo : EIATTR_PARAM_CBANK
	.align		4
        /*0088*/ 	.byte	0x04, 0x0a
        /*008a*/ 	.short	(.L_35 - .L_34)
	.align		4
.L_34:
        /*008c*/ 	.word	index@(.nv.constant0._Z15max_pool_kernelPKfPfiiii)
        /*0090*/ 	.short	0x0380
        /*0092*/ 	.short	0x0020


	//----- nvinfo : EIATTR_SW_WAR
	.align		4
.L_35:
        /*0094*/ 	.byte	0x04, 0x36
        /*0096*/ 	.short	(.L_37 - .L_36)
.L_36:
        /*0098*/ 	.word	0x00000008
.L_37:


//--------------------- .nv.info._Z11relu_kernelPfi --------------------------
	.section	.nv.info._Z11relu_kernelPfi,"",@"SHT_CUDA_INFO"
	.sectionflags	@""
	.align	4


	//----- nvinfo : EIATTR_CUDA_API_VERSION
	.align		4
        /*0000*/ 	.byte	0x04, 0x37
        /*0002*/ 	.short	(.L_39 - .L_38)
.L_38:
        /*0004*/ 	.word	0x00000082


	//----- nvinfo : EIATTR_KPARAM_INFO
	.align		4
.L_39:
        /*0008*/ 	.byte	0x04, 0x17
        /*000a*/ 	.short	(.L_41 - .L_40)
.L_40:
        /*000c*/ 	.word	0x00000000
        /*0010*/ 	.short	0x0001
        /*0012*/ 	.short	0x0008
        /*0014*/ 	.byte	0x00, 0xf0, 0x11, 0x00


	//----- nvinfo : EIATTR_KPARAM_INFO
	.align		4
.L_41:
        /*0018*/ 	.byte	0x04, 0x17
        /*001a*/ 	.short	(.L_43 - .L_42)
.L_42:
        /*001c*/ 	.word	0x00000000
        /*0020*/ 	.short	0x0000
        /*0022*/ 	.short	0x0000
        /*0024*/ 	.byte	0x00, 0xf5, 0x21, 0x00


	//----- nvinfo : EIATTR_SPARSE_MMA_MASK
	.align		4
.L_43:
        /*0028*/ 	.byte	0x03, 0x50
        /*002a*/ 	.short	0x0000


	//----- nvinfo : EIATTR_MAXREG_COUNT
	.align		4
        /*002c*/ 	.byte	0x03, 0x1b
        /*002e*/ 	.short	0x00ff


	//----- nvinfo : EIATTR_MERCURY_ISA_VERSION
	.align		4
        /*0030*/ 	.byte	0x03, 0x5f
        /*0032*/ 	.short	0x0101


	//----- nvinfo : EIATTR_VRC_CTA_INIT_COUNT
	.align		4
        /*0034*/ 	.byte	0x02, 0x4a
	.zero		1
	.zero		1


	//----- nvinfo : EIATTR_EXIT_INSTR_OFFSETS
	.align		4
        /*0038*/ 	.byte	0x04, 0x1c
        /*003a*/ 	.short	(.L_45 - .L_44)


	//   ....[0]....
.L_44:
        /*003c*/ 	.word	0x00000070


	//   ....[1]....
        /*0040*/ 	.word	0x000000e0


	//----- nvinfo : EIATTR_CBANK_PARAM_SIZE
	.align		4
.L_45:
        /*0044*/ 	.byte	0x03, 0x19
        /*0046*/ 	.short	0x000c


	//----- nvinfo : EIATTR_PARAM_CBANK
	.align		4
        /*0048*/ 	.byte	0x04, 0x0a
        /*004a*/ 	.short	(.L_47 - .L_46)
	.align		4
.L_46:
        /*004c*/ 	.word	index@(.nv.constant0._Z11relu_kernelPfi)
        /*0050*/ 	.short	0x0380
        /*0052*/ 	.short	0x000c


	//----- nvinfo : EIATTR_SW_WAR
	.align		4
.L_47:
        /*0054*/ 	.byte	0x04, 0x36
        /*0056*/ 	.short	(.L_49 - .L_48)
.L_48:
        /*0058*/ 	.word	0x00000008
.L_49:


//--------------------- .nv.info._Z13conv2d_kernelPKfS0_Pfiiii --------------------------
	.section	.nv.info._Z13conv2d_kernelPKfS0_Pfiiii,"",@"SHT_CUDA_INFO"
	.sectionflags	@""
	.align	4


	//----- nvinfo : EIATTR_CUDA_API_VERSION
	.align		4
        /*0000*/ 	.byte	0x04, 0x37
        /*0002*/ 	.short	(.L_51 - .L_50)
.L_50:
        /*0004*/ 	.word	0x00000082


	//----- nvinfo : EIATTR_KPARAM_INFO
	.align		4
.L_51:
        /*0008*/ 	.byte	0x04, 0x17
        /*000a*/ 	.short	(.L_53 - .L_52)
.L_52:
        /*000c*/ 	.word	0x00000000
        /*0010*/ 	.short	0x0006
        /*0012*/ 	.short	0x0024
        /*0014*/ 	.byte	0x00, 0xf0, 0x11, 0x00


	//----- nvinfo : EIATTR_KPARAM_INFO
	.align		4
.L_53:
        /*0018*/ 	.byte	0x04, 0x17
        /*001a*/ 	.short	(.L_55 - .L_54)
.L_54:
        /*001c*/ 	.word	0x00000000
        /*0020*/ 	.short	0x0005
        /*0022*/ 	.short	0x0020
        /*0024*/ 	.byte	0x00, 0xf0, 0x11, 0x00


	//----- nvinfo : EIATTR_KPARAM_INFO
	.align		4
.L_55:
        /*0028*/ 	.byte	0x04, 0x17
        /*002a*/ 	.short	(.L_57 - .L_56)
.L_56:
        /*002c*/ 	.word	0x00000000
        /*0030*/ 	.short	0x0004
        /*0032*/ 	.short	0x001c
        /*0034*/ 	.byte	0x00, 0xf0, 0x11, 0x00


	//----- nvinfo : EIATTR_KPARAM_INFO
	.align		4
.L_57:
        /*0038*/ 	.byte	0x04, 0x17
        /*003a*/ 	.short	(.L_59 - .L_58)
.L_58:
        /*003c*/ 	.word	0x00000000
        /*0040*/ 	.short	0x0003
        /*0042*/ 	.short	0x0018
        /*0044*/ 	.byte	0x00, 0xf0, 0x11, 0x00


	//----- nvinfo : EIATTR_KPARAM_INFO
	.align		4
.L_59:
        /*0048*/ 	.byte	0x04, 0x17
        /*004a*/ 	.short	(.L_61 - .L_60)
.L_60:
        /*004c*/ 	.word	0x00000000
        /*0050*/ 	.short	0x0002
        /*0052*/ 	.short	0x0010
        /*0054*/ 	.byte	0x00, 0xf5, 0x21, 0x00


	//----- nvinfo : EIATTR_KPARAM_INFO
	.align		4
.L_61:
        /*0058*/ 	.byte	0x04, 0x17
        /*005a*/ 	.short	(.L_63 - .L_62)
.L_62:
        /*005c*/ 	.word	0x00000000
        /*0060*/ 	.short	0x0001
        /*0062*/ 	.short	0x0008
        /*0064*/ 	.byte	0x00, 0xf5, 0x21, 0x00


	//----- nvinfo : EIATTR_KPARAM_INFO
	.align		4
.L_63:
        /*0068*/ 	.byte	0x04, 0x17
        /*006a*/ 	.short	(.L_65 - .L_64)
.L_64:
        /*006c*/ 	.word	0x00000000
        /*0070*/ 	.short	0x0000
        /*0072*/ 	.short	0x0000
        /*0074*/ 	.byte	0x00, 0xf5, 0x21, 0x00


	//----- nvinfo : EIATTR_SPARSE_MMA_MASK
	.align		4
.L_65:
        /*0078*/ 	.byte	0x03, 0x50
        /*007a*/ 	.short	0x0000


	//----- nvinfo : EIATTR_MAXREG_COUNT
	.align		4
        /*007c*/ 	.byte	0x03, 0x1b
        /*007e*/ 	.short	0x00ff


	//----- nvinfo : EIATTR_MERCURY_ISA_VERSION
	.align		4
        /*0080*/ 	.byte	0x03, 0x5f
        /*0082*/ 	.short	0x0101


	//----- nvinfo : EIATTR_VRC_CTA_INIT_COUNT
	.align		4
        /*0084*/ 	.byte	0x02, 0x4a
	.zero		1
	.zero		1


	//----- nvinfo : EIATTR_EXIT_INSTR_OFFSETS
	.align		4
        /*0088*/ 	.byte	0x04, 0x1c
        /*008a*/ 	.short	(.L_67 - .L_66)


	//   ....[0]....
.L_66:
        /*008c*/ 	.word	0x000000c0


	//   ....[1]....
        /*0090*/ 	.word	0x00000620


	//----- nvinfo : EIATTR_CBANK_PARAM_SIZE
	.align		4
.L_67:
        /*0094*/ 	.byte	0x03, 0x19
        /*0096*/ 	.short	0x0028


	//----- nvinfo : EIATTR_PARAM_CBANK
	.align		4
        /*0098*/ 	.byte	0x04, 0x0a
        /*009a*/ 	.short	(.L_69 - .L_68)
	.align		4
.L_68:
        /*009c*/ 	.word	index@(.nv.constant0._Z13conv2d_kernelPKfS0_Pfiiii)
        /*00a0*/ 	.short	0x0380
        /*00a2*/ 	.short	0x0028


	//----- nvinfo : EIATTR_SW_WAR
	.align		4
.L_69:
        /*00a4*/ 	.byte	0x04, 0x36
        /*00a6*/ 	.short	(.L_71 - .L_70)
.L_70:
        /*00a8*/ 	.word	0x00000008
.L_71:


//--------------------- .nv.callgraph             --------------------------
	.section	.nv.callgraph,"",@"SHT_CUDA_CALLGRAPH"
	.align	4
	.sectionentsize	8
	.align		4
        /*0000*/ 	.word	0x00000000
	.align		4
        /*0004*/ 	.word	0xffffffff
	.align		4
        /*0008*/ 	.word	0x00000000
	.align		4
        /*000c*/ 	.word	0xfffffffe
	.align		4
        /*0010*/ 	.word	0x00000000
	.align		4
        /*0014*/ 	.word	0xfffffffd
	.align		4
        /*0018*/ 	.word	0x00000000
	.align		4
        /*001c*/ 	.word	0xfffffffc


//--------------------- .text._Z15max_pool_kernelPKfPfiiii --------------------------
	.section	.text._Z15max_pool_kernelPKfPfiiii,"ax",@progbits
	.align	128
        .global         _Z15max_pool_kernelPKfPfiiii
        .type           _Z15max_pool_kernelPKfPfiiii,@function
        .size           _Z15max_pool_kernelPKfPfiiii,(.L_x_3 - _Z15max_pool_kernelPKfPfiiii)
        .other          _Z15max_pool_kernelPKfPfiiii,@"STO_CUDA_ENTRY STV_DEFAULT"
_Z15max_pool_kernelPKfPfiiii:
.text._Z15max_pool_kernelPKfPfiiii:
[----:B------:R-:W-:Y:S01]  /*0000*/  LDC R1, c[0x0][0x37c] ;  /* 0x0000df00ff017b82 */ /* 0x000fe20000000800 */
[----:B------:R-:W0:Y:S07]  /*0010*/  S2R R2, SR_TID.Y ;  /* 0x0000000000027919 */ /* 0x000e2e0000002200 */
[----:B------:R-:W1:Y:S01]  /*0020*/  LDC R0, c[0x0][0x360] ;  /* 0x0000d800ff007b82 */ /* 0x000e620000000800 */
[----:B------:R-:W2:Y:S01]  /*0030*/  LDCU.64 UR6, c[0x0][0x398] ;  /* 0x00007300ff0677ac */ /* 0x000ea20008000a00 */
[----:B------:R-:W1:Y:S06]  /*0040*/  S2R R3, SR_TID.X ;  /* 0x0000000000037919 */ /* 0x000e6c0000002100 */
[----:B------:R-:W0:Y:S08]  /*0050*/  S2UR UR5, SR_CTAID.Y ;  /* 0x00000000000579c3 */ /* 0x000e300000002600 */
[----:B------:R-:W0:Y:S08]  /*0060*/  LDC R7, c[0x0][0x364] ;  /* 0x0000d900ff077b82 */ /* 0x000e300000000800 */
[----:B------:R-:W1:Y:S01]  /*0070*/  S2UR UR4, SR_CTAID.X ;  /* 0x00000000000479c3 */ /* 0x000e620000002500 */
[----:B0-----:R-:W-:-:S05]  /*0080*/  IMAD R7, R7, UR5, R2 ;  /* 0x0000000507077c24 */ /* 0x001fca000f8e0202 */
[----:B--2---:R-:W-:Y:S01]  /*0090*/  ISETP.GE.AND P0, PT, R7, UR7, PT ;  /* 0x0000000707007c0c */ /* 0x004fe2000bf06270 */
[----:B-1----:R-:W-:-:S05]  /*00a0*/  IMAD R0, R0, UR4, R3 ;  /* 0x0000000400007c24 */ /* 0x002fca000f8e0203 */
[----:B------:R-:W-:-:S13]  /*00b0*/  ISETP.GE.OR P0, PT, R0, UR6, P0 ;  /* 0x0000000600007c0c */ /* 0x000fda0008706670 */
[----:B------:R-:W-:Y:S05]  /*00c0*/  @P0 EXIT ;  /* 0x000000000000094d */ /* 0x000fea0003800000 */
[----:B------:R-:W0:Y:S01]  /*00d0*/  LDCU.64 UR8, c[0x0][0x390] ;  /* 0x00007200ff0877ac */ /* 0x000e220008000a00 */
[----:B------:R-:W-:Y:S02]  /*00e0*/  IMAD.SHL.U32 R12, R7, 0x2, RZ ;  /* 0x00000002070c7824 */ /* 0x000fe400078e00ff */
[----:B------:R-:W-:Y:S01]  /*00f0*/  IMAD.SHL.U32 R6, R0, 0x2, RZ ;  /* 0x0000000200067824 */ /* 0x000fe200078e00ff */
[----:B------:R-:W1:Y:S01]  /*0100*/  LDCU.64 UR4, c[0x0][0x358] ;  /* 0x00006b00ff0477ac */ /* 0x000e620008000a00 */
[----:B------:R-:W-:Y:S02]  /*0110*/  VIADD R3, R12, 0x1 ;  /* 0x000000010c037836 */ /* 0x000fe40000000000 */
[----:B------:R-:W-:Y:S01]  /*0120*/  VIADD R2, R6, 0x1 ;  /* 0x0000000106027836 */ /* 0x000fe20000000000 */
[C---:B0-----:R-:W-:Y:S01]  /*0130*/  ISETP.GE.AND P0, PT, R12.reuse, UR9, PT ;  /* 0x000000090c007c0c */ /* 0x041fe2000bf06270 */
[----:B------:R-:W-:Y:S01]  /*0140*/  IMAD R13, R12, UR8, RZ ;  /* 0x000000080c0d7c24 */ /* 0x000fe2000f8e02ff */
[----:B------:R-:W-:-:S02]  /*0150*/  ISETP.GE.AND P1, PT, R3, UR9, PT ;  /* 0x0000000903007c0c */ /* 0x000fc4000bf26270 */
[----:B------:R-:W-:Y:S01]  /*0160*/  ISETP.GE.OR P2, PT, R6, UR8, P0 ;  /* 0x0000000806007c0c */ /* 0x000fe20008746670 */
[----:B------:R-:W-:Y:S01]  /*0170*/  VIADD R17, R13, UR8 ;  /* 0x000000080d117c36 */ /* 0x000fe20008000000 */
[----:B------:R-:W-:Y:S02]  /*0180*/  ISETP.GE.OR P0, PT, R2, UR8, P0 ;  /* 0x0000000802007c0c */ /* 0x000fe40008706670 */
[----:B------:R-:W-:Y:S02]  /*0190*/  ISETP.GE.OR P3, PT, R6, UR8, P1 ;  /* 0x0000000806007c0c */ /* 0x000fe40008f66670 */
[----:B------:R-:W-:-:S07]  /*01a0*/  ISETP.GE.OR P1, PT, R2, UR8, P1 ;  /* 0x0000000802007c0c */ /* 0x000fce0008f26670 */
[----:B------:R-:W0:Y:S01]  /*01b0*/  @!P2 LDC.64 R10, c[0x0][0x380] ;  /* 0x0000e000ff0aab82 */ /* 0x000e220000000a00 */
[C---:B------:R-:W-:Y:S01]  /*01c0*/  @!P2 IMAD.IADD R15, R6.reuse, 0x1, R13 ;  /* 0x00000001060fa824 */ /* 0x040fe200078e020d */
[----:B------:R-:W-:Y:S02]  /*01d0*/  @!P0 SHF.R.S32.HI R12, RZ, 0x1f, R6 ;  /* 0x0000001fff0c8819 */ /* 0x000fe40000011406 */
[C---:B------:R-:W-:Y:S02]  /*01e0*/  @!P0 IADD3 R16, P4, PT, R6.reuse, R13, RZ ;  /* 0x0000000d06108210 */ /* 0x040fe40007f9e0ff */
[C---:B------:R-:W-:Y:S02]  /*01f0*/  @!P1 IADD3 R14, P5, PT, R6.reuse, R17, RZ ;  /* 0x00000011060e9210 */ /* 0x040fe40007fbe0ff */
[----:B------:R-:W2:Y:S01]  /*0200*/  @!P0 LDC.64 R8, c[0x0][0x380] ;  /* 0x0000e000ff088b82 */ /* 0x000ea20000000a00 */
[----:B------:R-:W-:Y:S02]  /*0210*/  @!P0 LEA.HI.X.SX32 R12, R13, R12, 0x1, P4 ;  /* 0x0000000c0d0c8211 */ /* 0x000fe400020f0eff */
[--C-:B------:R-:W-:Y:S01]  /*0220*/  @!P1 SHF.R.S32.HI R13, RZ, 0x1f, R17.reuse ;  /* 0x0000001fff0d9819 */ /* 0x100fe20000011411 */
[----:B------:R-:W-:-:S03]  /*0230*/  @!P3 IMAD.IADD R17, R6, 0x1, R17 ;  /* 0x000000010611b824 */ /* 0x000fc600078e0211 */
[----:B------:R-:W-:Y:S01]  /*0240*/  @!P1 LEA.HI.X.SX32 R13, R6, R13, 0x1, P5 ;  /* 0x0000000d060d9211 */ /* 0x000fe200028f0eff */
[----:B------:R-:W3:Y:S08]  /*0250*/  @!P3 LDC.64 R4, c[0x0][0x380] ;  /* 0x0000e000ff04bb82 */ /* 0x000ef00000000a00 */
[----:B------:R-:W4:Y:S01]  /*0260*/  @!P1 LDC.64 R2, c[0x0][0x380] ;  /* 0x0000e000ff029b82 */ /* 0x000f220000000a00 */
[----:B0-----:R-:W-:-:S06]  /*0270*/  @!P2 IMAD.WIDE R10, R15, 0x4, R10 ;  /* 0x000000040f0aa825 */ /* 0x001fcc00078e020a */
[----:B-1----:R-:W5:Y:S01]  /*0280*/  @!P2 LDG.E R10, desc[UR4][R10.64] ;  /* 0x000000040a0aa981 */ /* 0x002f62000c1e1900 */
[----:B--2---:R-:W-:-:S04]  /*0290*/  @!P0 LEA R8, P4, R16, R8, 0x2 ;  /* 0x0000000810088211 */ /* 0x004fc800078810ff */
[----:B------:R-:W-:Y:S01]  /*02a0*/  @!P0 LEA.HI.X R9, R16, R9, R12, 0x2, P4 ;  /* 0x0000000910098211 */ /* 0x000fe200020f140c */
[----:B---3--:R-:W-:-:S04]  /*02b0*/  @!P3 IMAD.WIDE R4, R17, 0x4, R4 ;  /* 0x000000041104b825 */ /* 0x008fc800078e0204 */
[----:B------:R-:W2:Y:S04]  /*02c0*/  @!P0 LDG.E R8, desc[UR4][R8.64+0x4] ;  /* 0x0000040408088981 */ /* 0x000ea8000c1e1900 */
[----:B------:R-:W3:Y:S01]  /*02d0*/  @!P3 LDG.E R4, desc[UR4][R4.64] ;  /* 0x000000040404b981 */ /* 0x000ee2000c1e1900 */
[----:B----4-:R-:W-:-:S04]  /*02e0*/  @!P1 LEA R12, P4, R14, R2, 0x2 ;  /* 0x000000020e0c9211 */ /* 0x010fc800078810ff */
[----:B------:R-:W-:Y:S02]  /*02f0*/  @!P1 LEA.HI.X R13, R14, R3, R13, 0x2, P4 ;  /* 0x000000030e0d9211 */ /* 0x000fe400020f140d */
[----:B------:R-:W0:Y:S03]  /*0300*/  LDC.64 R2, c[0x0][0x388] ;  /* 0x0000e200ff027b82 */ /* 0x000e260000000a00 */
[----:B------:R-:W4:Y:S01]  /*0310*/  @!P1 LDG.E R12, desc[UR4][R12.64+0x4] ;  /* 0x000004040c0c9981 */ /* 0x000f22000c1e1900 */
[----:B------:R-:W-:Y:S02]  /*0320*/  IMAD.MOV.U32 R15, RZ, RZ, -0x319194d8 ;  /* 0xce6e6b28ff0f7424 */ /* 0x000fe400078e00ff */
[----:B------:R-:W-:-:S04]  /*0330*/  IMAD R7, R7, UR6, R0 ;  /* 0x0000000607077c24 */ /* 0x000fc8000f8e0200 */
[----:B0-----:R-:W-:Y:S01]  /*0340*/  IMAD.WIDE R2, R7, 0x4, R2 ;  /* 0x0000000407027825 */ /* 0x001fe200078e0202 */
[----:B-----5:R-:W-:-:S04]  /*0350*/  @!P2 FMNMX R15, R10, -1.00000000000000000000e+09, !PT ;  /* 0xce6e6b280a0fa809 */ /* 0x020fc80007800000 */
[----:B--2---:R-:W-:-:S04]  /*0360*/  @!P0 FMNMX R15, R15, R8, !PT ;  /* 0x000000080f0f8209 */ /* 0x004fc80007800000 */
[----:B---3--:R-:W-:-:S04]  /*0370*/  @!P3 FMNMX R15, R15, R4, !PT ;  /* 0x000000040f0fb209 */ /* 0x008fc80007800000 */
[----:B----4-:R-:W-:-:S05]  /*0380*/  @!P1 FMNMX R15, R15, R12, !PT ;  /* 0x0000000c0f0f9209 */ /* 0x010fca0007800000 */
[----:B------:R-:W-:Y:S01]  /*0390*/  STG.E desc[UR4][R2.64], R15 ;  /* 0x0000000f02007986 */ /* 0x000fe2000c101904 */
[----:B------:R-:W-:Y:S05]  /*03a0*/  EXIT ;  /* 0x000000000000794d */ /* 0x000fea0003800000 */
.L_x_0:
[----:B------:R-:W-:-:S00]  /*03b0*/  BRA `(.L_x_0) ;  /* 0xfffffffc00fc7947 */ /* 0x000fc0000383ffff */
[----:B------:R-:W-:-:S00]  /*03c0*/  NOP ;  /* 0x0000000000007918 */ /* 0x000fc00000000000 */
        /* <DEDUP_REMOVED lines=11> */
.L_x_3:


//--------------------- .text._Z11relu_kernelPfi  --------------------------
	.section	.text._Z11relu_kernelPfi,"ax",@progbits
	.align	128
        .global         _Z11relu_kernelPfi
        .type           _Z11relu_kernelPfi,@function
        .size           _Z11relu_kernelPfi,(.L_x_4 - _Z11relu_kernelPfi)
        .other          _Z11relu_kernelPfi,@"STO_CUDA_ENTRY STV_DEFAULT"
_Z11relu_kernelPfi:
.text._Z11relu_kernelPfi:
[----:B------:R-:W-:Y:S01]  /*0000*/  LDC R1, c[0x0][0x37c] ;  /* 0x0000df00ff017b82 */ /* 0x000fe20000000800 */
[----:B------:R-:W0:Y:S07]  /*0010*/  S2R R0, SR_TID.X ;  /* 0x0000000000007919 */ /* 0x000e2e0000002100 */
[----:B------:R-:W0:Y:S01]  /*0020*/  S2UR UR4, SR_CTAID.X ;  /* 0x00000000000479c3 */ /* 0x000e220000002500 */
[----:B------:R-:W1:Y:S07]  /*0030*/  LDCU UR5, c[0x0][0x388] ;  /* 0x00007100ff0577ac */ /* 0x000e6e0008000800 */
[----:B------:R-:W0:Y:S02]  /*0040*/  LDC R5, c[0x0][0x360] ;  /* 0x0000d800ff057b82 */ /* 0x000e240000000800 */
[----:B0-----:R-:W-:-:S05]  /*0050*/  IMAD R5, R5, UR4, R0 ;  /* 0x0000000405057c24 */ /* 0x001fca000f8e0200 */
[----:B-1----:R-:W-:-:S13]  /*0060*/  ISETP.GE.AND P0, PT, R5, UR5, PT ;  /* 0x0000000505007c0c */ /* 0x002fda000bf06270 */
[----:B------:R-:W-:Y:S05]  /*0070*/  @P0 EXIT ;  /* 0x000000000000094d */ /* 0x000fea0003800000 */
[----:B------:R-:W0:Y:S01]  /*0080*/  LDC.64 R2, c[0x0][0x380] ;  /* 0x0000e000ff027b82 */ /* 0x000e220000000a00 */
[----:B------:R-:W1:Y:S01]  /*0090*/  LDCU.64 UR4, c[0x0][0x358] ;  /* 0x00006b00ff0477ac */ /* 0x000e620008000a00 */
[----:B0-----:R-:W-:-:S05]  /*00a0*/  IMAD.WIDE R2, R5, 0x4, R2 ;  /* 0x0000000405027825 */ /* 0x001fca00078e0202 */
[----:B-1----:R-:W2:Y:S02]  /*00b0*/  LDG.E R0, desc[UR4][R2.64] ;  /* 0x0000000402007981 */ /* 0x002ea4000c1e1900 */
[----:B--2---:R-:W-:-:S05]  /*00c0*/  FMNMX R5, RZ, R0, !PT ;  /* 0x00000000ff057209 */ /* 0x004fca0007800000 */
[----:B------:R-:W-:Y:S01]  /*00d0*/  STG.E desc[UR4][R2.64], R5 ;  /* 0x0000000502007986 */ /* 0x000fe2000c101904 */
[----:B------:R-:W-:Y:S05]  /*00e0*/  EXIT ;  /* 0x000000000000794d */ /* 0x000fea0003800000 */
.L_x_1:
        /* <DEDUP_REMOVED lines=9> */
.L_x_4:


//--------------------- .text._Z13conv2d_kernelPKfS0_Pfiiii --------------------------
	.section	.text._Z13conv2d_kernelPKfS0_Pfiiii,"ax",@progbits
	.align	128
        .global         _Z13conv2d_kernelPKfS0_Pfiiii
        .type           _Z13conv2d_kernelPKfS0_Pfiiii,@function
        .size           _Z13conv2d_kernelPKfS0_Pfiiii,(.L_x_5 - _Z13conv2d_kernelPKfS0_Pfiiii)
        .other          _Z13conv2d_kernelPKfS0_Pfiiii,@"STO_CUDA_ENTRY STV_DEFAULT"
_Z13conv2d_kernelPKfS0_Pfiiii:
.text._Z13conv2d_kernelPKfS0_Pfiiii:
        /* <DEDUP_REMOVED lines=14> */
[----:B------:R-:W-:Y:S01]  /*00e0*/  VIADD R10, R24, 0x1 ;  /* 0x00000001180a7836 */ /* 0x000fe20000000000 */
[----:B------:R-:W-:Y:S01]  /*00f0*/  SHF.R.S32.HI R6, RZ, 0x1f, R24 ;  /* 0x0000001fff067819 */ /* 0x000fe20000011418 */
[----:B------:R-:W1:Y:S01]  /*0100*/  LDCU.64 UR10, c[0x0][0x380] ;  /* 0x00007000ff0a77ac */ /* 0x000e620008000a00 */
[----:B------:R-:W2:Y:S01]  /*0110*/  LDCU.64 UR4, c[0x0][0x358] ;  /* 0x00006b00ff0477ac */ /* 0x000ea20008000a00 */
[C---:B0-----:R-:W-:Y:S01]  /*0120*/  ISETP.GE.AND P0, PT, R23.reuse, UR9, PT ;  /* 0x0000000917007c0c */ /* 0x041fe2000bf06270 */
[----:B------:R-:W-:-:S03]  /*0130*/  IMAD R15, R23, UR8, RZ ;  /* 0x00000008170f7c24 */ /* 0x000fc6000f8e02ff */
[----:B------:R-:W-:Y:S02]  /*0140*/  ISETP.GE.OR P1, PT, R24, UR8, P0 ;  /* 0x0000000818007c0c */ /* 0x000fe40008726670 */
[----:B------:R-:W-:Y:S02]  /*0150*/  ISETP.GE.OR P4, PT, R10, UR8, P0 ;  /* 0x000000080a007c0c */ /* 0x000fe40008786670 */
[----:B------:R-:W-:-:S09]  /*0160*/  IADD3 R0, P2, PT, R24, R15, RZ ;  /* 0x0000000f18007210 */ /* 0x000fd20007f5e0ff */
[----:B------:R-:W0:Y:S01]  /*0170*/  @!P1 LDC.64 R4, c[0x0][0x380] ;  /* 0x0000e000ff049b82 */ /* 0x000e220000000a00 */
[----:B------:R-:W-:-:S07]  /*0180*/  @!P1 IMAD.IADD R7, R24, 0x1, R15 ;  /* 0x0000000118079824 */ /* 0x000fce00078e020f */
[----:B------:R-:W2:Y:S08]  /*0190*/  @!P1 LDC.64 R8, c[0x0][0x388] ;  /* 0x0000e200ff089b82 */ /* 0x000eb00000000a00 */
[----:B------:R-:W3:Y:S01]  /*01a0*/  @!P4 LDC.64 R2, c[0x0][0x388] ;  /* 0x0000e200ff02cb82 */ /* 0x000ee20000000a00 */
[----:B0-----:R-:W-:Y:S01]  /*01b0*/  @!P1 IMAD.WIDE R4, R7, 0x4, R4 ;  /* 0x0000000407049825 */ /* 0x001fe200078e0204 */
[----:B------:R-:W-:-:S02]  /*01c0*/  LEA.HI.X.SX32 R7, R15, R6, 0x1, P2 ;  /* 0x000000060f077211 */ /* 0x000fc400010f0eff */
[----:B-1----:R-:W-:-:S04]  /*01d0*/  LEA R16, P2, R0, UR10, 0x2 ;  /* 0x0000000a00107c11 */ /* 0x002fc8000f8410ff */
[----:B------:R-:W-:Y:S01]  /*01e0*/  LEA.HI.X R17, R0, UR11, R7, 0x2, P2 ;  /* 0x0000000b00117c11 */ /* 0x000fe200090f1407 */
[----:B--2---:R-:W2:Y:S04]  /*01f0*/  @!P1 LDG.E R9, desc[UR4][R8.64] ;  /* 0x0000000408099981 */ /* 0x004ea8000c1e1900 */
[----:B------:R0:W2:Y:S04]  /*0200*/  @!P1 LDG.E R0, desc[UR4][R4.64] ;  /* 0x0000000404009981 */ /* 0x0000a8000c1e1900 */
[----:B---3--:R1:W3:Y:S04]  /*0210*/  @!P4 LDG.E R11, desc[UR4][R2.64+0x4] ;  /* 0x00000404020bc981 */ /* 0x0082e8000c1e1900 */
[----:B------:R-:W3:Y:S01]  /*0220*/  @!P4 LDG.E R7, desc[UR4][R16.64+0x4] ;  /* 0x000004041007c981 */ /* 0x000ee2000c1e1900 */
[----:B------:R-:W-:-:S05]  /*0230*/  VIADD R12, R23, 0x1 ;  /* 0x00000001170c7836 */ /* 0x000fca0000000000 */
[----:B------:R-:W-:Y:S01]  /*0240*/  ISETP.GE.AND P2, PT, R12, UR9, PT ;  /* 0x000000090c007c0c */ /* 0x000fe2000bf46270 */
[----:B------:R-:W-:Y:S02]  /*0250*/  VIADD R15, R15, UR8 ;  /* 0x000000080f0f7c36 */ /* 0x000fe40008000000 */
[C---:B------:R-:W-:Y:S01]  /*0260*/  VIADD R12, R24.reuse, 0x2 ;  /* 0x00000002180c7836 */ /* 0x040fe20000000000 */
[C---:B------:R-:W-:Y:S02]  /*0270*/  ISETP.GE.OR P3, PT, R24.reuse, UR8, P2 ;  /* 0x0000000818007c0c */ /* 0x040fe40009766670 */
[----:B------:R-:W-:Y:S02]  /*0280*/  IADD3 R13, P5, PT, R24, R15, RZ ;  /* 0x0000000f180d7210 */ /* 0x000fe40007fbe0ff */
[----:B------:R-:W-:Y:S01]  /*0290*/  ISETP.GE.OR P0, PT, R12, UR8, P0 ;  /* 0x000000080c007c0c */ /* 0x000fe20008706670 */
[----:B------:R-:W-:Y:S02]  /*02a0*/  IMAD.MOV.U32 R22, RZ, RZ, RZ ;  /* 0x000000ffff167224 */ /* 0x000fe400078e00ff */
[----:B0-----:R-:W-:Y:S01]  /*02b0*/  VIADD R4, R23, 0x2 ;  /* 0x0000000217047836 */ /* 0x001fe20000000000 */
[C---:B------:R-:W-:Y:S01]  /*02c0*/  LEA.HI.X.SX32 R8, R15.reuse, R6, 0x1, P5 ;  /* 0x000000060f087211 */ /* 0x040fe200028f0eff */
[----:B------:R-:W-:Y:S01]  /*02d0*/  VIADD R27, R15, UR8 ;  /* 0x000000080f1b7c36 */ /* 0x000fe20008000000 */
[----:B-1----:R-:W-:-:S03]  /*02e0*/  LEA R2, P5, R13, UR10, 0x2 ;  /* 0x0000000a0d027c11 */ /* 0x002fc6000f8a10ff */
[----:B------:R-:W0:Y:S01]  /*02f0*/  @!P3 LDC.64 R18, c[0x0][0x380] ;  /* 0x0000e000ff12bb82 */ /* 0x000e220000000a00 */
[----:B------:R-:W-:Y:S01]  /*0300*/  LEA.HI.X R3, R13, UR11, R8, 0x2, P5 ;  /* 0x0000000b0d037c11 */ /* 0x000fe2000a8f1408 */
[----:B------:R-:W-:Y:S02]  /*0310*/  @!P3 IMAD.IADD R21, R24, 0x1, R15 ;  /* 0x000000011815b824 */ /* 0x000fe400078e020f */
[----:B------:R1:W4:Y:S02]  /*0320*/  @!P0 LDG.E R25, desc[UR4][R16.64+0x8] ;  /* 0x0000080410198981 */ /* 0x000324000c1e1900 */
[----:B0-----:R-:W-:-:S06]  /*0330*/  @!P3 IMAD.WIDE R18, R21, 0x4, R18 ;  /* 0x000000041512b825 */ /* 0x001fcc00078e0212 */
[----:B------:R-:W5:Y:S01]  /*0340*/  @!P3 LDG.E R19, desc[UR4][R18.64] ;  /* 0x000000041213b981 */ /* 0x000f62000c1e1900 */
[----:B--2---:R-:W-:Y:S01]  /*0350*/  @!P1 FFMA R22, R0, R9, RZ ;  /* 0x0000000900169223 */ /* 0x004fe200000000ff */
[----:B------:R-:W-:Y:S02]  /*0360*/  ISETP.GE.AND P1, PT, R4, UR9, PT ;  /* 0x0000000904007c0c */ /* 0x000fe4000bf26270 */
[----:B------:R-:W-:Y:S01]  /*0370*/  IADD3 R0, P5, PT, R24, R27, RZ ;  /* 0x0000001b18007210 */ /* 0x000fe20007fbe0ff */
[----:B---3--:R-:W-:Y:S01]  /*0380*/  @!P4 FFMA R22, R7, R11, R22 ;  /* 0x0000000b0716c223 */ /* 0x008fe20000000016 */
[----:B------:R-:W-:Y:S02]  /*0390*/  ISETP.GE.OR P4, PT, R10, UR8, P2 ;  /* 0x000000080a007c0c */ /* 0x000fe40009786670 */
[----:B------:R-:W-:Y:S01]  /*03a0*/  ISETP.GE.OR P6, PT, R24, UR8, P1 ;  /* 0x0000000818007c0c */ /* 0x000fe20008fc6670 */
[----:B------:R-:W0:Y:S01]  /*03b0*/  @!P0 LDC.64 R4, c[0x0][0x388] ;  /* 0x0000e200ff048b82 */ /* 0x000e220000000a00 */
[----:B------:R-:W-:-:S02]  /*03c0*/  ISETP.GE.OR P2, PT, R12, UR8, P2 ;  /* 0x000000080c007c0c */ /* 0x000fc40009746670 */
[----:B------:R-:W-:Y:S02]  /*03d0*/  LEA.HI.X.SX32 R7, R27, R6, 0x1, P5 ;  /* 0x000000061b077211 */ /* 0x000fe400028f0eff */
[----:B------:R-:W-:-:S03]  /*03e0*/  LEA R6, P5, R0, UR10, 0x2 ;  /* 0x0000000a00067c11 */ /* 0x000fc6000f8a10ff */
[----:B------:R-:W2:Y:S01]  /*03f0*/  @!P3 LDC.64 R8, c[0x0][0x388] ;  /* 0x0000e200ff08bb82 */ /* 0x000ea20000000a00 */
[----:B------:R-:W-:Y:S02]  /*0400*/  LEA.HI.X R7, R0, UR11, R7, 0x2, P5 ;  /* 0x0000000b00077c11 */ /* 0x000fe4000a8f1407 */
[----:B------:R-:W-:Y:S02]  /*0410*/  ISETP.GE.OR P5, PT, R10, UR8, P1 ;  /* 0x000000080a007c0c */ /* 0x000fe40008fa6670 */
[----:B------:R-:W-:-:S03]  /*0420*/  ISETP.GE.OR P1, PT, R12, UR8, P1 ;  /* 0x000000080c007c0c */ /* 0x000fc60008f26670 */
[----:B------:R-:W3:Y:S08]  /*0430*/  @!P4 LDC.64 R10, c[0x0][0x388] ;  /* 0x0000e200ff0acb82 */ /* 0x000ef00000000a00 */
[----:B------:R-:W4:Y:S01]  /*0440*/  @!P6 LDC.64 R12, c[0x0][0x380] ;  /* 0x0000e000ff0ceb82 */ /* 0x000f220000000a00 */
[----:B0-----:R-:W5:Y:S07]  /*0450*/  @!P0 LDG.E R4, desc[UR4][R4.64+0x8] ;  /* 0x0000080404048981 */ /* 0x001f6e000c1e1900 */
[----:B------:R-:W0:Y:S01]  /*0460*/  @!P2 LDC.64 R14, c[0x0][0x388] ;  /* 0x0000e200ff0eab82 */ /* 0x000e220000000a00 */
[----:B--2---:R-:W2:Y:S07]  /*0470*/  @!P3 LDG.E R8, desc[UR4][R8.64+0xc] ;  /* 0x00000c040808b981 */ /* 0x004eae000c1e1900 */
[----:B-1----:R-:W1:Y:S01]  /*0480*/  @!P6 LDC.64 R16, c[0x0][0x388] ;  /* 0x0000e200ff10eb82 */ /* 0x002e620000000a00 */
[----:B------:R-:W-:Y:S01]  /*0490*/  @!P6 IMAD.IADD R0, R24, 0x1, R27 ;  /* 0x000000011800e824 */ /* 0x000fe200078e021b */
[----:B---3--:R-:W3:Y:S04]  /*04a0*/  @!P4 LDG.E R11, desc[UR4][R10.64+0x10] ;  /* 0x000010040a0bc981 */ /* 0x008ee8000c1e1900 */
[----:B------:R-:W3:Y:S02]  /*04b0*/  @!P4 LDG.E R27, desc[UR4][R2.64+0x4] ;  /* 0x00000404021bc981 */ /* 0x000ee4000c1e1900 */
[----:B------:R-:W1:Y:S08]  /*04c0*/  @!P5 LDC.64 R20, c[0x0][0x388] ;  /* 0x0000e200ff14db82 */ /* 0x000e700000000a00 */
[----:B------:R-:W1:Y:S01]  /*04d0*/  @!P1 LDC.64 R28, c[0x0][0x388] ;  /* 0x0000e200ff1c9b82 */ /* 0x000e620000000a00 */
[----:B----4-:R-:W-:Y:S01]  /*04e0*/  @!P6 IMAD.WIDE R12, R0, 0x4, R12 ;  /* 0x00000004000ce825 */ /* 0x010fe200078e020c */
[----:B0-----:R-:W4:Y:S04]  /*04f0*/  @!P2 LDG.E R15, desc[UR4][R14.64+0x14] ;  /* 0x000014040e0fa981 */ /* 0x001f28000c1e1900 */
[----:B------:R-:W4:Y:S04]  /*0500*/  @!P2 LDG.E R0, desc[UR4][R2.64+0x8] ;  /* 0x000008040200a981 */ /* 0x000f28000c1e1900 */
[----:B------:R0:W4:Y:S04]  /*0510*/  @!P6 LDG.E R26, desc[UR4][R12.64] ;  /* 0x000000040c1ae981 */ /* 0x000128000c1e1900 */
[----:B-1----:R-:W4:Y:S04]  /*0520*/  @!P6 LDG.E R17, desc[UR4][R16.64+0x18] ;  /* 0x000018041011e981 */ /* 0x002f28000c1e1900 */
[----:B------:R-:W4:Y:S01]  /*0530*/  @!P5 LDG.E R20, desc[UR4][R20.64+0x1c] ;  /* 0x00001c041414d981 */ /* 0x000f22000c1e1900 */
[----:B0-----:R-:W0:Y:S03]  /*0540*/  LDC.64 R12, c[0x0][0x390] ;  /* 0x0000e400ff0c7b82 */ /* 0x001e260000000a00 */
[----:B------:R-:W4:Y:S04]  /*0550*/  @!P5 LDG.E R5, desc[UR4][R6.64+0x4] ;  /* 0x000004040605d981 */ /* 0x000f28000c1e1900 */
[----:B------:R-:W4:Y:S04]  /*0560*/  @!P1 LDG.E R9, desc[UR4][R6.64+0x8] ;  /* 0x0000080406099981 */ /* 0x000f28000c1e1900 */
[----:B------:R-:W4:Y:S01]  /*0570*/  @!P1 LDG.E R28, desc[UR4][R28.64+0x20] ;  /* 0x000020041c1c9981 */ /* 0x000f22000c1e1900 */
[----:B------:R-:W-:-:S04]  /*0580*/  IMAD R23, R23, UR6, R24 ;  /* 0x0000000617177c24 */ /* 0x000fc8000f8e0218 */
[----:B0-----:R-:W-:-:S04]  /*0590*/  IMAD.WIDE R12, R23, 0x4, R12 ;  /* 0x00000004170c7825 */ /* 0x001fc800078e020c */
[----:B-----5:R-:W-:-:S04]  /*05a0*/  @!P0 FFMA R22, R25, R4, R22 ;  /* 0x0000000419168223 */ /* 0x020fc80000000016 */
[----:B--2---:R-:W-:-:S04]  /*05b0*/  @!P3 FFMA R22, R19, R8, R22 ;  /* 0x000000081316b223 */ /* 0x004fc80000000016 */
[----:B---3--:R-:W-:-:S04]  /*05c0*/  @!P4 FFMA R22, R27, R11, R22 ;  /* 0x0000000b1b16c223 */ /* 0x008fc80000000016 */
[----:B----4-:R-:W-:-:S04]  /*05d0*/  @!P2 FFMA R22, R0, R15, R22 ;  /* 0x0000000f0016a223 */ /* 0x010fc80000000016 */
[----:B------:R-:W-:-:S04]  /*05e0*/  @!P6 FFMA R22, R26, R17, R22 ;  /* 0x000000111a16e223 */ /* 0x000fc80000000016 */
[----:B------:R-:W-:-:S04]  /*05f0*/  @!P5 FFMA R22, R5, R20, R22 ;  /* 0x000000140516d223 */ /* 0x000fc80000000016 */
[----:B------:R-:W-:-:S05]  /*0600*/  @!P1 FFMA R22, R9, R28, R22 ;  /* 0x0000001c09169223 */ /* 0x000fca0000000016 */
[----:B------:R-:W-:Y:S01]  /*0610*/  STG.E desc[UR4][R12.64], R22 ;  /* 0x000000160c007986 */ /* 0x000fe2000c101904 */
[----:B------:R-:W-:Y:S05]  /*0620*/  EXIT ;  /* 0x000000000000794d */ /* 0x000fea0003800000 */
.L_x_2:
        /* <DEDUP_REMOVED lines=13> */
.L_x_5:


//--------------------- .nv.shared.reserved.0     --------------------------
	.section	.nv.shared.reserved.0,"aw",@nobits
	.weak		__nv_reservedSMEM_offset_0_alias
	.size		__nv_reservedSMEM_offset_0_alias, 0, 64
	.other		__nv_reservedSMEM_offset_0_alias,@"STO_CUDA_RESERVED_SHARED STV_DEFAULT"
__nv_reservedSMEM_offset_0_alias:
	.zero		0
	.zero		64


//--------------------- .nv.constant0._Z15max_pool_kernelPKfPfiiii --------------------------
	.section	.nv.constant0._Z15max_pool_kernelPKfPfiiii,"a",@progbits
	.sectionflags	@""
	.align	4
.nv.constant0._Z15max_pool_kernelPKfPfiiii:
	.zero		928


//--------------------- .nv.constant0._Z11relu_kernelPfi --------------------------
	.section	.nv.constant0._Z11relu_kernelPfi,"a",@progbits
	.sectionflags	@""
	.align	4
.nv.constant0._Z11relu_kernelPfi:
	.zero		908


//--------------------- .nv.constant0._Z13conv2d_kernelPKfS0_Pfiiii --------------------------
	.section	.nv.constant0._Z13conv2d_kernelPKfS0_Pfiiii,"a",@progbits
	.sectionflags	@""
	.align	4
.nv.constant0._Z13conv2d_kernelPKfS0_Pfiiii:
	.zero		936


//--------------------- SYMBOLS --------------------------

	.type		.nv.reservedSmem.offset0,@object
	.size		.nv.reservedSmem.offset0,0x4
